//
// Generated by NVIDIA NVVM Compiler
//
// Compiler Build ID: CL-36424714
// Cuda compilation tools, release 13.0, V13.0.88
// Based on NVVM 20.0.0
//

.version 9.0
.target sm_100
.address_size 64

	// .globl	_Z6solverPbS_
.const .align 4 .u32 gridWidth_d;
.const .align 4 .u32 gridHeight_d;
.const .align 4 .u32 gridDepth_d;
.const .align 4 .u32 blockWidth_d;
.const .align 4 .u32 blockHeight_d;
.const .align 4 .u32 blockDepth_d;
.const .align 4 .u32 gridWidthBlocks_d;
.const .align 4 .u32 gridHeightBlocks_d;
.const .align 4 .u32 gridDepthBlocks_d;

.visible .entry _Z6solverPbS_(
	.param .u64 .ptr .align 1 _Z6solverPbS__param_0,
	.param .u64 .ptr .align 1 _Z6solverPbS__param_1
)
{
	.reg .pred 	%p<11>;
	.reg .b16 	%rs<6>;
	.reg .b32 	%r<51>;
	.reg .b64 	%rd<23>;

	ld.param.u64 	%rd2, [_Z6solverPbS__param_0];
	ld.param.u64 	%rd3, [_Z6solverPbS__param_1];
	cvta.to.global.u64 	%rd1, %rd3;
	mov.u32 	%r8, %ctaid.x;
	ld.const.u32 	%r9, [blockWidth_d];
	mov.u32 	%r10, %tid.x;
	mad.lo.s32 	%r11, %r9, %r8, %r10;
	mov.u32 	%r12, %ctaid.y;
	ld.const.u32 	%r13, [blockHeight_d];
	mov.u32 	%r14, %tid.y;
	mad.lo.s32 	%r15, %r13, %r12, %r14;
	mov.u32 	%r16, %ctaid.z;
	ld.const.u32 	%r17, [blockDepth_d];
	mov.u32 	%r18, %tid.z;
	mad.lo.s32 	%r3, %r17, %r16, %r18;
	ld.const.u32 	%r19, [gridWidth_d];
	add.s32 	%r20, %r19, -1;
	setp.ge.s32 	%p1, %r11, %r20;
	min.s32 	%r21, %r11, %r15;
	setp.lt.s32 	%p2, %r21, 1;
	or.pred  	%p3, %p2, %p1;
	@%p3 bra 	$L__BB0_10;
	ld.const.u32 	%r5, [gridHeight_d];
	add.s32 	%r22, %r5, -1;
	setp.ge.s32 	%p4, %r15, %r22;
	setp.lt.s32 	%p5, %r3, 1;
	or.pred  	%p6, %p4, %p5;
	@%p6 bra 	$L__BB0_10;
	ld.const.u32 	%r23, [gridDepth_d];
	add.s32 	%r24, %r23, -1;
	setp.ge.s32 	%p7, %r3, %r24;
	@%p7 bra 	$L__BB0_10;
	cvta.to.global.u64 	%rd4, %rd2;
	mul.lo.s32 	%r25, %r5, %r3;
	add.s32 	%r26, %r25, %r15;
	mul.lo.s32 	%r27, %r26, %r19;
	add.s32 	%r7, %r11, %r27;
	add.s32 	%r28, %r7, 1;
	cvt.s64.s32 	%rd5, %r28;
	add.s64 	%rd6, %rd4, %rd5;
	ld.global.s8 	%r29, [%rd6];
	ld.global.s8 	%r30, [%rd6+-2];
	add.s32 	%r31, %r30, %r29;
	add.s32 	%r32, %r27, %r19;
	add.s32 	%r33, %r32, %r11;
	cvt.s64.s32 	%rd7, %r33;
	add.s64 	%rd8, %rd4, %rd7;
	ld.global.s8 	%r34, [%rd8];
	add.s32 	%r35, %r31, %r34;
	add.s32 	%r36, %r26, -1;
	mad.lo.s32 	%r37, %r36, %r19, %r11;
	cvt.s64.s32 	%rd9, %r37;
	add.s64 	%rd10, %rd4, %rd9;
	ld.global.s8 	%r38, [%rd10];
	add.s32 	%r39, %r35, %r38;
	add.s32 	%r40, %r25, %r5;
	add.s32 	%r41, %r26, %r5;
	mad.lo.s32 	%r42, %r41, %r19, %r11;
	cvt.s64.s32 	%rd11, %r42;
	add.s64 	%rd12, %rd4, %rd11;
	ld.global.s8 	%r43, [%rd12];
	add.s32 	%r44, %r39, %r43;
	shl.b32 	%r45, %r5, 1;
	sub.s32 	%r46, %r40, %r45;
	add.s32 	%r47, %r46, %r15;
	mad.lo.s32 	%r48, %r47, %r19, %r11;
	cvt.s64.s32 	%rd13, %r48;
	add.s64 	%rd14, %rd4, %rd13;
	ld.global.s8 	%r49, [%rd14];
	add.s32 	%r6, %r44, %r49;
	ld.global.u8 	%rs1, [%rd6+-1];
	setp.eq.s16 	%p8, %rs1, 0;
	@%p8 bra 	$L__BB0_7;
	add.s32 	%r50, %r6, -4;
	setp.gt.u32 	%p9, %r50, -3;
	@%p9 bra 	$L__BB0_6;
	cvt.s64.s32 	%rd17, %r7;
	add.s64 	%rd18, %rd1, %rd17;
	mov.b16 	%rs3, 0;
	st.global.u8 	[%rd18], %rs3;
	bra.uni 	$L__BB0_10;
$L__BB0_6:
	cvt.s64.s32 	%rd15, %r7;
	add.s64 	%rd16, %rd1, %rd15;
	mov.b16 	%rs2, 1;
	st.global.u8 	[%rd16], %rs2;
	bra.uni 	$L__BB0_10;
$L__BB0_7:
	setp.ne.s32 	%p10, %r6, 3;
	@%p10 bra 	$L__BB0_9;
	cvt.s64.s32 	%rd21, %r7;
	add.s64 	%rd22, %rd1, %rd21;
	mov.b16 	%rs5, 1;
	st.global.u8 	[%rd22], %rs5;
	bra.uni 	$L__BB0_10;
$L__BB0_9:
	cvt.s64.s32 	%rd19, %r7;
	add.s64 	%rd20, %rd1, %rd19;
	mov.b16 	%rs4, 0;
	st.global.u8 	[%rd20], %rs4;
$L__BB0_10:
	ret;

}


// ===== COMPILED SASS (sm_100) =====

	.target	sm_100

	.elftype	@"ET_EXEC"


//--------------------- .note.nv.tkinfo           --------------------------
	.section	.note.nv.tkinfo,"",@"SHT_NOTE"
	.sectionflags	@"SHF_NOTE_NV_TKINFO"
	.tkinfo
        /*0018*/ 	.word	0x00000002
        /*0030*/ 	.string	""
        /*0030*/ 	.string	"ptxas"
        /*0030*/ 	.string	"Cuda compilation tools, release 13.0, V13.0.88"
        /*0030*/ 	.string	"Build cuda_13.0.r13.0/compiler.36424714_0"
        /*0030*/ 	.string	"-arch sm_100 -m 64 "



//--------------------- .note.nv.cuinfo           --------------------------
	.section	.note.nv.cuinfo,"",@"SHT_NOTE"
	.sectionflags	@"SHF_NOTE_NV_CUINFO"
        /*0018*/ 	.short	0x0002
        /*001a*/ 	.short	0x0064
        /*001c*/ 	.short	0x0082
	.zero		2


//--------------------- .nv.info                  --------------------------
	.section	.nv.info,"",@"SHT_CUDA_INFO"
	.align	4


	//----- nvinfo : EIATTR_REGCOUNT
	.align		4
        /*0000*/ 	.byte	0x04, 0x2f
        /*0002*/ 	.short	(.L_10 - .L_9)
	.align		4
.L_9:
        /*0004*/ 	.word	index@(_Z6solverPbS_)
        /*0008*/ 	.word	0x00000011


	//----- nvinfo : EIATTR_FRAME_SIZE
	.align		4
.L_10:
        /*000c*/ 	.byte	0x04, 0x11
        /*000e*/ 	.short	(.L_12 - .L_11)
	.align		4
.L_11:
        /*0010*/ 	.word	index@(_Z6solverPbS_)
        /*0014*/ 	.word	0x00000000


	//----- nvinfo : EIATTR_MIN_STACK_SIZE
	.align		4
.L_12:
        /*0018*/ 	.byte	0x04, 0x12
        /*001a*/ 	.short	(.L_14 - .L_13)
	.align		4
.L_13:
        /*001c*/ 	.word	index@(_Z6solverPbS_)
        /*0020*/ 	.word	0x00000000
.L_14:


//--------------------- .nv.compat                --------------------------
	.section	.nv.compat,"",@"SHT_CUDA_COMPAT_INFO"
	.align	4
        /*0000*/ 	.byte	0x02, 0x09, 0x00, 0x00, 0x02, 0x02, 0x01, 0x00, 0x02, 0x05, 0x05, 0x00, 0x03, 0x07, 0x01, 0x01
        /*0010*/ 	.byte	0x02, 0x03, 0x00, 0x00, 0x02, 0x06, 0x01, 0x00, 0x04, 0x0b, 0x08, 0x00, 0x09, 0x00, 0x00, 0x00
        /*0020*/ 	.byte	0x00, 0x00, 0x00, 0x00


//--------------------- .nv.info._Z6solverPbS_    --------------------------
	.section	.nv.info._Z6solverPbS_,"",@"SHT_CUDA_INFO"
	.sectionflags	@""
	.align	4


	//----- nvinfo : EIATTR_CUDA_API_VERSION
	.align		4
        /*0000*/ 	.byte	0x04, 0x37
        /*0002*/ 	.short	(.L_16 - .L_15)
.L_15:
        /*0004*/ 	.word	0x00000082


	//----- nvinfo : EIATTR_KPARAM_INFO
	.align		4
.L_16:
        /*0008*/ 	.byte	0x04, 0x17
        /*000a*/ 	.short	(.L_18 - .L_17)
.L_17:
        /*000c*/ 	.word	0x00000000
        /*0010*/ 	.short	0x0001
        /*0012*/ 	.short	0x0008
        /*0014*/ 	.byte	0x00, 0xf5, 0x21, 0x00


	//----- nvinfo : EIATTR_KPARAM_INFO
	.align		4
.L_18:
        /*0018*/ 	.byte	0x04, 0x17
        /*001a*/ 	.short	(.L_20 - .L_19)
.L_19:
        /*001c*/ 	.word	0x00000000
        /*0020*/ 	.short	0x0000
        /*0022*/ 	.short	0x0000
        /*0024*/ 	.byte	0x00, 0xf5, 0x21, 0x00


	//----- nvinfo : EIATTR_SPARSE_MMA_MASK
	.align		4
.L_20:
        /*0028*/ 	.byte	0x03, 0x50
        /*002a*/ 	.short	0x0000


	//----- nvinfo : EIATTR_MAXREG_COUNT
	.align		4
        /*002c*/ 	.byte	0x03, 0x1b
        /*002e*/ 	.short	0x00ff


	//----- nvinfo : EIATTR_MERCURY_ISA_VERSION
	.align		4
        /*0030*/ 	.byte	0x03, 0x5f
        /*0032*/ 	.short	0x0101


	//----- nvinfo : EIATTR_VRC_CTA_INIT_COUNT
	.align		4
        /*0034*/ 	.byte	0x02, 0x4a
	.zero		1
	.zero		1


	//----- nvinfo : EIATTR_EXIT_INSTR_OFFSETS
	.align		4
        /*0038*/ 	.byte	0x04, 0x1c
        /*003a*/ 	.short	(.L_22 - .L_21)


	//   ....[0]....
.L_21:
        /*003c*/ 	.word	0x00000110


	//   ....[1]....
        /*0040*/ 	.word	0x00000160


	//   ....[2]....
        /*0044*/ 	.word	0x000001a0


	//   ....[3]....
        /*0048*/ 	.word	0x00000470


	//   ....[4]....
        /*004c*/ 	.word	0x000004e0


	//   ....[5]....
        /*0050*/ 	.word	0x00000550


	//   ....[6]....
        /*0054*/ 	.word	0x000005a0


	//----- nvinfo : EIATTR_CRS_STACK_SIZE
	.align		4
.L_22:
        /*0058*/ 	.byte	0x04, 0x1e
        /*005a*/ 	.short	(.L_24 - .L_23)
.L_23:
        /*005c*/ 	.word	0x00000000


	//----- nvinfo : EIATTR_CBANK_PARAM_SIZE
	.align		4
.L_24:
        /*0060*/ 	.byte	0x03, 0x19
        /*0062*/ 	.short	0x0010


	//----- nvinfo : EIATTR_PARAM_CBANK
	.align		4
        /*0064*/ 	.byte	0x04, 0x0a
        /*0066*/ 	.short	(.L_26 - .L_25)
	.align		4
.L_25:
        /*0068*/ 	.word	index@(.nv.constant0._Z6solverPbS_)
        /*006c*/ 	.short	0x0380
        /*006e*/ 	.short	0x0010


	//----- nvinfo : EIATTR_SW_WAR
	.align		4
.L_26:
        /*0070*/ 	.byte	0x04, 0x36
        /*0072*/ 	.short	(.L_28 - .L_27)
.L_27:
        /*0074*/ 	.word	0x00000008
.L_28:


//--------------------- .nv.callgraph             --------------------------
	.section	.nv.callgraph,"",@"SHT_CUDA_CALLGRAPH"
	.align	4
	.sectionentsize	8
	.align		4
        /*0000*/ 	.word	0x00000000
	.align		4
        /*0004*/ 	.word	0xffffffff
	.align		4
        /*0008*/ 	.word	0x00000000
	.align		4
        /*000c*/ 	.word	0xfffffffe
	.align		4
        /*0010*/ 	.word	0x00000000
	.align		4
        /*0014*/ 	.word	0xfffffffd
	.align		4
        /*0018*/ 	.word	0x00000000
	.align		4
        /*001c*/ 	.word	0xfffffffc


//--------------------- .nv.constant3             --------------------------
	.section	.nv.constant3,"a",@progbits
	.align	4
.nv.constant3:
	.type		gridWidth_d,@object
	.size		gridWidth_d,(gridHeight_d - gridWidth_d)
gridWidth_d:
	.zero		4
	.type		gridHeight_d,@object
	.size		gridHeight_d,(gridDepth_d - gridHeight_d)
gridHeight_d:
	.zero		4
	.type		gridDepth_d,@object
	.size		gridDepth_d,(blockWidth_d - gridDepth_d)
gridDepth_d:
	.zero		4
	.type		blockWidth_d,@object
	.size		blockWidth_d,(blockHeight_d - blockWidth_d)
blockWidth_d:
	.zero		4
	.type		blockHeight_d,@object
	.size		blockHeight_d,(blockDepth_d - blockHeight_d)
blockHeight_d:
	.zero		4
	.type		blockDepth_d,@object
	.size		blockDepth_d,(gridWidthBlocks_d - blockDepth_d)
blockDepth_d:
	.zero		4
	.type		gridWidthBlocks_d,@object
	.size		gridWidthBlocks_d,(gridHeightBlocks_d - gridWidthBlocks_d)
gridWidthBlocks_d:
	.zero		4
	.type		gridHeightBlocks_d,@object
	.size		gridHeightBlocks_d,(gridDepthBlocks_d - gridHeightBlocks_d)
gridHeightBlocks_d:
	.zero		4
	.type		gridDepthBlocks_d,@object
	.size		gridDepthBlocks_d,(.L_8 - gridDepthBlocks_d)
gridDepthBlocks_d:
	.zero		4
.L_8:


//--------------------- .text._Z6solverPbS_       --------------------------
	.section	.text._Z6solverPbS_,"ax",@progbits
	.align	128
        .global         _Z6solverPbS_
        .type           _Z6solverPbS_,@function
        .size           _Z6solverPbS_,(.L_x_2 - _Z6solverPbS_)
        .other          _Z6solverPbS_,@"STO_CUDA_ENTRY STV_DEFAULT"
_Z6solverPbS_:
.text._Z6solverPbS_:
[----:B------:R-:W-:Y:S01]  /*0000*/  LDC R1, c[0x0][0x37c] ;  /* 0x0000df00ff017b82 */ /* 0x000fe20000000800 */
[----:B------:R-:W0:Y:S07]  /*0010*/  S2R R6, SR_TID.X ;  /* 0x0000000000067919 */ /* 0x000e2e0000002100 */
[----:B------:R-:W0:Y:S01]  /*0020*/  S2UR UR4, SR_CTAID.X ;  /* 0x00000000000479c3 */ /* 0x000e220000002500 */
[----:B------:R-:W1:Y:S01]  /*0030*/  S2R R5, SR_TID.Y ;  /* 0x0000000000057919 */ /* 0x000e620000002200 */
[----:B------:R-:W2:Y:S06]  /*0040*/  S2R R0, SR_TID.Z ;  /* 0x0000000000007919 */ /* 0x000eac0000002300 */
[----:B------:R-:W0:Y:S08]  /*0050*/  LDC R7, c[0x3][0xc] ;  /* 0x00c00300ff077b82 */ /* 0x000e300000000800 */
[----:B------:R-:W1:Y:S08]  /*0060*/  S2UR UR5, SR_CTAID.Y ;  /* 0x00000000000579c3 */ /* 0x000e700000002600 */
[----:B------:R-:W1:Y:S08]  /*0070*/  LDC.64 R8, c[0x3][0x10] ;  /* 0x00c00400ff087b82 */ /* 0x000e700000000a00 */
[----:B------:R-:W3:Y:S01]  /*0080*/  LDC R3, c[0x3][RZ] ;  /* 0x00c00000ff037b82 */ /* 0x000ee20000000800 */
[----:B0-----:R-:W-:-:S07]  /*0090*/  IMAD R6, R7, UR4, R6 ;  /* 0x0000000407067c24 */ /* 0x001fce000f8e0206 */
[----:B------:R-:W2:Y:S01]  /*00a0*/  S2UR UR6, SR_CTAID.Z ;  /* 0x00000000000679c3 */ /* 0x000ea20000002700 */
[----:B-1----:R-:W-:-:S05]  /*00b0*/  IMAD R5, R8, UR5, R5 ;  /* 0x0000000508057c24 */ /* 0x002fca000f8e0205 */
[----:B------:R-:W-:Y:S01]  /*00c0*/  VIMNMX R2, PT, PT, R6, R5, PT ;  /* 0x0000000506027248 */ /* 0x000fe20003fe0100 */
[----:B---3--:R-:W-:-:S05]  /*00d0*/  VIADD R7, R3, 0xffffffff ;  /* 0xffffffff03077836 */ /* 0x008fca0000000000 */
[----:B------:R-:W-:Y:S01]  /*00e0*/  ISETP.GE.AND P0, PT, R6, R7, PT ;  /* 0x000000070600720c */ /* 0x000fe20003f06270 */
[----:B--2---:R-:W-:-:S03]  /*00f0*/  IMAD R0, R9, UR6, R0 ;  /* 0x0000000609007c24 */ /* 0x004fc6000f8e0200 */
[----:B------:R-:W-:-:S13]  /*0100*/  ISETP.LT.OR P0, PT, R2, 0x1, P0 ;  /* 0x000000010200780c */ /* 0x000fda0000701670 */
[----:B------:R-:W-:Y:S05]  /*0110*/  @P0 EXIT ;  /* 0x000000000000094d */ /* 0x000fea0003800000 */
[----:B------:R-:W0:Y:S01]  /*0120*/  LDC R9, c[0x3][0x4] ;  /* 0x00c00100ff097b82 */ /* 0x000e220000000800 */
[----:B------:R-:W-:Y:S01]  /*0130*/  ISETP.GE.AND P0, PT, R0, 0x1, PT ;  /* 0x000000010000780c */ /* 0x000fe20003f06270 */
[----:B0-----:R-:W-:-:S05]  /*0140*/  VIADD R2, R9, 0xffffffff ;  /* 0xffffffff09027836 */ /* 0x001fca0000000000 */
[----:B------:R-:W-:-:S13]  /*0150*/  ISETP.GE.OR P0, PT, R5, R2, !P0 ;  /* 0x000000020500720c */ /* 0x000fda0004706670 */
[----:B------:R-:W-:Y:S05]  /*0160*/  @P0 EXIT ;  /* 0x000000000000094d */ /* 0x000fea0003800000 */
[----:B------:R-:W0:Y:S02]  /*0170*/  LDCU UR4, c[0x3][0x8] ;  /* 0x00c00100ff0477ac */ /* 0x000e240008000800 */
[----:B0-----:R-:W-:-:S06]  /*0180*/  UIADD3 UR4, UPT, UPT, UR4, -0x1, URZ ;  /* 0xffffffff04047890 */ /* 0x001fcc000fffe0ff */
[----:B------:R-:W-:-:S13]  /*0190*/  ISETP.GE.AND P0, PT, R0, UR4, PT ;  /* 0x0000000400007c0c */ /* 0x000fda000bf06270 */
[----:B------:R-:W-:Y:S05]  /*01a0*/  @P0 EXIT ;  /* 0x000000000000094d */ /* 0x000fea0003800000 */
[----:B------:R-:W0:Y:S01]  /*01b0*/  LDCU.64 UR6, c[0x0][0x380] ;  /* 0x00007000ff0677ac */ /* 0x000e220008000a00 */
[CC--:B------:R-:W-:Y:S02]  /*01c0*/  IMAD R2, R0.reuse, R9.reuse, R5 ;  /* 0x0000000900027224 */ /* 0x0c0fe400078e0205 */
[--C-:B------:R-:W-:Y:S01]  /*01d0*/  IMAD R0, R0, R9, R9.reuse ;  /* 0x0000000900007224 */ /* 0x100fe200078e0209 */
[----:B------:R-:W1:Y:S01]  /*01e0*/  LDCU.64 UR4, c[0x0][0x358] ;  /* 0x00006b00ff0477ac */ /* 0x000e620008000a00 */
[----:B------:R-:W-:Y:S02]  /*01f0*/  IMAD.MOV R11, RZ, RZ, -R9 ;  /* 0x000000ffff0b7224 */ /* 0x000fe400078e0a09 */
[CC--:B------:R-:W-:Y:S02]  /*0200*/  IMAD R7, R2.reuse, R3.reuse, R3 ;  /* 0x0000000302077224 */ /* 0x0c0fe400078e0203 */
[----:B------:R-:W-:Y:S02]  /*0210*/  IMAD R4, R11, 0x2, R0 ;  /* 0x000000020b047824 */ /* 0x000fe400078e0200 */
[----:B------:R-:W-:-:S02]  /*0220*/  IMAD R0, R2, R3, R6 ;  /* 0x0000000302007224 */ /* 0x000fc400078e0206 */
[C---:B------:R-:W-:Y:S02]  /*0230*/  VIADD R8, R2.reuse, 0xffffffff ;  /* 0xffffffff02087836 */ /* 0x040fe40000000000 */
[----:B------:R-:W-:Y:S02]  /*0240*/  IMAD.IADD R2, R2, 0x1, R9 ;  /* 0x0000000102027824 */ /* 0x000fe400078e0209 */
[----:B------:R-:W-:Y:S02]  /*0250*/  VIADD R12, R0, 0x1 ;  /* 0x00000001000c7836 */ /* 0x000fe40000000000 */
[----:B------:R-:W-:Y:S02]  /*0260*/  IMAD.IADD R7, R6, 0x1, R7 ;  /* 0x0000000106077824 */ /* 0x000fe400078e0207 */
[----:B------:R-:W-:Y:S02]  /*0270*/  IMAD.IADD R11, R5, 0x1, R4 ;  /* 0x00000001050b7824 */ /* 0x000fe400078e0204 */
[-CC-:B------:R-:W-:Y:S01]  /*0280*/  IMAD R10, R2, R3.reuse, R6.reuse ;  /* 0x00000003020a7224 */ /* 0x180fe200078e0206 */
[----:B0-----:R-:W-:Y:S01]  /*0290*/  IADD3 R2, P0, PT, R12, UR6, RZ ;  /* 0x000000060c027c10 */ /* 0x001fe2000ff1e0ff */
[-CC-:B------:R-:W-:Y:S01]  /*02a0*/  IMAD R9, R8, R3.reuse, R6.reuse ;  /* 0x0000000308097224 */ /* 0x180fe200078e0206 */
[----:B------:R-:W-:Y:S01]  /*02b0*/  IADD3 R4, P1, PT, R7, UR6, RZ ;  /* 0x0000000607047c10 */ /* 0x000fe2000ff3e0ff */
[----:B------:R-:W-:Y:S01]  /*02c0*/  IMAD R11, R11, R3, R6 ;  /* 0x000000030b0b7224 */ /* 0x000fe200078e0206 */
[----:B------:R-:W-:-:S02]  /*02d0*/  LEA.HI.X.SX32 R3, R12, UR7, 0x1, P0 ;  /* 0x000000070c037c11 */ /* 0x000fc400080f0eff */
[----:B------:R-:W-:Y:S02]  /*02e0*/  LEA.HI.X.SX32 R5, R7, UR7, 0x1, P1 ;  /* 0x0000000707057c11 */ /* 0x000fe400088f0eff */
[C---:B------:R-:W-:Y:S01]  /*02f0*/  IADD3 R8, P1, PT, R9.reuse, UR6, RZ ;  /* 0x0000000609087c10 */ /* 0x040fe2000ff3e0ff */
[----:B-1----:R-:W2:Y:S01]  /*0300*/  LDG.E.U8 R14, desc[UR4][R2.64+-0x1] ;  /* 0xffffff04020e7981 */ /* 0x002ea2000c1e1100 */
[C---:B------:R-:W-:Y:S02]  /*0310*/  IADD3 R6, P2, PT, R10.reuse, UR6, RZ ;  /* 0x000000060a067c10 */ /* 0x040fe4000ff5e0ff */
[----:B------:R-:W-:Y:S01]  /*0320*/  LEA.HI.X.SX32 R9, R9, UR7, 0x1, P1 ;  /* 0x0000000709097c11 */ /* 0x000fe200088f0eff */
[----:B------:R-:W3:Y:S01]  /*0330*/  LDG.E.S8 R4, desc[UR4][R4.64] ;  /* 0x0000000404047981 */ /* 0x000ee2000c1e1300 */
[----:B------:R-:W-:Y:S02]  /*0340*/  LEA.HI.X.SX32 R7, R10, UR7, 0x1, P2 ;  /* 0x000000070a077c11 */ /* 0x000fe400090f0eff */
[C---:B------:R-:W-:Y:S01]  /*0350*/  IADD3 R10, P0, PT, R11.reuse, UR6, RZ ;  /* 0x000000060b0a7c10 */ /* 0x040fe2000ff1e0ff */
[----:B------:R-:W3:Y:S04]  /*0360*/  LDG.E.S8 R12, desc[UR4][R2.64] ;  /* 0x00000004020c7981 */ /* 0x000ee8000c1e1300 */
[----:B------:R-:W3:Y:S01]  /*0370*/  LDG.E.S8 R13, desc[UR4][R2.64+-0x2] ;  /* 0xfffffe04020d7981 */ /* 0x000ee2000c1e1300 */
[----:B------:R-:W-:-:S03]  /*0380*/  LEA.HI.X.SX32 R11, R11, UR7, 0x1, P0 ;  /* 0x000000070b0b7c11 */ /* 0x000fc600080f0eff */
[----:B------:R-:W4:Y:S04]  /*0390*/  LDG.E.S8 R9, desc[UR4][R8.64] ;  /* 0x0000000408097981 */ /* 0x000f28000c1e1300 */
[----:B------:R-:W4:Y:S04]  /*03a0*/  LDG.E.S8 R6, desc[UR4][R6.64] ;  /* 0x0000000406067981 */ /* 0x000f28000c1e1300 */
[----:B------:R-:W5:Y:S01]  /*03b0*/  LDG.E.S8 R11, desc[UR4][R10.64] ;  /* 0x000000040a0b7981 */ /* 0x000f62000c1e1300 */
[----:B--2---:R-:W-:Y:S02]  /*03c0*/  ISETP.NE.AND P0, PT, R14, RZ, PT ;  /* 0x000000ff0e00720c */ /* 0x004fe40003f05270 */
[----:B---3--:R-:W-:-:S04]  /*03d0*/  IADD3 R4, PT, PT, R4, R13, R12 ;  /* 0x0000000d04047210 */ /* 0x008fc80007ffe00c */
[----:B----4-:R-:W-:-:S05]  /*03e0*/  IADD3 R4, PT, PT, R6, R4, R9 ;  /* 0x0000000406047210 */ /* 0x010fca0007ffe009 */
[----:B-----5:R-:W-:Y:S02]  /*03f0*/  IMAD.IADD R4, R4, 0x1, R11 ;  /* 0x0000000104047824 */ /* 0x020fe400078e020b */
[----:B------:R-:W-:Y:S05]  /*0400*/  @!P0 BRA `(.L_x_0) ;  /* 0x0000000000388947 */ /* 0x000fea0003800000 */
[----:B------:R-:W-:-:S05]  /*0410*/  VIADD R4, R4, 0xfffffffc ;  /* 0xfffffffc04047836 */ /* 0x000fca0000000000 */
[----:B------:R-:W-:-:S13]  /*0420*/  ISETP.GT.U32.AND P0, PT, R4, -0x3, PT ;  /* 0xfffffffd0400780c */ /* 0x000fda0003f04070 */
[----:B------:R-:W0:Y:S02]  /*0430*/  @!P0 LDC.64 R2, c[0x0][0x388] ;  /* 0x0000e200ff028b82 */ /* 0x000e240000000a00 */
[----:B0-----:R-:W-:-:S04]  /*0440*/  @!P0 IADD3 R2, P1, PT, R0, R2, RZ ;  /* 0x0000000200028210 */ /* 0x001fc80007f3e0ff */
[----:B------:R-:W-:-:S05]  /*0450*/  @!P0 LEA.HI.X.SX32 R3, R0, R3, 0x1, P1 ;  /* 0x0000000300038211 */ /* 0x000fca00008f0eff */
[----:B------:R0:W-:Y:S01]  /*0460*/  @!P0 STG.E.U8 desc[UR4][R2.64], RZ ;  /* 0x000000ff02008986 */ /* 0x0001e2000c101104 */
[----:B------:R-:W-:Y:S05]  /*0470*/  @!P0 EXIT ;  /* 0x000000000000894d */ /* 0x000fea0003800000 */
[----:B------:R-:W0:Y:S01]  /*0480*/  LDCU.64 UR6, c[0x0][0x388] ;  /* 0x00007100ff0677ac */ /* 0x000e220008000a00 */
[----:B------:R-:W-:Y:S01]  /*0490*/  IMAD.MOV.U32 R4, RZ, RZ, 0x1 ;  /* 0x00000001ff047424 */ /* 0x000fe200078e00ff */
[----:B0-----:R-:W-:-:S04]  /*04a0*/  IADD3 R2, P0, PT, R0, UR6, RZ ;  /* 0x0000000600027c10 */ /* 0x001fc8000ff1e0ff */
[----:B------:R-:W-:Y:S02]  /*04b0*/  LEA.HI.X.SX32 R3, R0, UR7, 0x1, P0 ;  /* 0x0000000700037c11 */ /* 0x000fe400080f0eff */
[----:B------:R-:W-:-:S05]  /*04c0*/  PRMT R0, R4, 0x7610, R0 ;  /* 0x0000761004007816 */ /* 0x000fca0000000000 */
[----:B------:R-:W-:Y:S01]  /*04d0*/  STG.E.U8 desc[UR4][R2.64], R0 ;  /* 0x0000000002007986 */ /* 0x000fe2000c101104 */
[----:B------:R-:W-:Y:S05]  /*04e0*/  EXIT ;  /* 0x000000000000794d */ /* 0x000fea0003800000 */
.L_x_0:
[----:B------:R-:W-:Y:S01]  /*04f0*/  ISETP.NE.AND P0, PT, R4, 0x3, PT ;  /* 0x000000030400780c */ /* 0x000fe20003f05270 */
[----:B------:R-:W-:-:S12]  /*0500*/  IMAD.MOV.U32 R4, RZ, RZ, 0x1 ;  /* 0x00000001ff047424 */ /* 0x000fd800078e00ff */
[----:B------:R-:W0:Y:S02]  /*0510*/  @!P0 LDC.64 R2, c[0x0][0x388] ;  /* 0x0000e200ff028b82 */ /* 0x000e240000000a00 */
[----:B0-----:R-:W-:-:S04]  /*0520*/  @!P0 IADD3 R2, P1, PT, R0, R2, RZ ;  /* 0x0000000200028210 */ /* 0x001fc80007f3e0ff */
[----:B------:R-:W-:-:S05]  /*0530*/  @!P0 LEA.HI.X.SX32 R3, R0, R3, 0x1, P1 ;  /* 0x0000000300038211 */ /* 0x000fca00008f0eff */
[----:B------:R0:W-:Y:S01]  /*0540*/  @!P0 STG.E.U8 desc[UR4][R2.64], R4 ;  /* 0x0000000402008986 */ /* 0x0001e2000c101104 */
[----:B------:R-:W-:Y:S05]  /*0550*/  @!P0 EXIT ;  /* 0x000000000000894d */ /* 0x000fea0003800000 */
[----:B------:R-:W0:Y:S02]  /*0560*/  LDCU.64 UR6, c[0x0][0x388] ;  /* 0x00007100ff0677ac */ /* 0x000e240008000a00 */
[----:B0-----:R-:W-:-:S04]  /*0570*/  IADD3 R2, P0, PT, R0, UR6, RZ ;  /* 0x0000000600027c10 */ /* 0x001fc8000ff1e0ff */
[----:B------:R-:W-:-:S05]  /*0580*/  LEA.HI.X.SX32 R3, R0, UR7, 0x1, P0 ;  /* 0x0000000700037c11 */ /* 0x000fca00080f0eff */
[----:B------:R-:W-:Y:S01]  /*0590*/  STG.E.U8 desc[UR4][R2.64], RZ ;  /* 0x000000ff02007986 */ /* 0x000fe2000c101104 */
[----:B------:R-:W-:Y:S05]  /*05a0*/  EXIT ;  /* 0x000000000000794d */ /* 0x000fea0003800000 */
.L_x_1:
[----:B------:R-:W-:-:S00]  /*05b0*/  BRA `(.L_x_1) ;  /* 0xfffffffc00fc7947 */ /* 0x000fc0000383ffff */
[----:B------:R-:W-:-:S00]  /*05c0*/  NOP ;  /* 0x0000000000007918 */ /* 0x000fc00000000000 */
        /* <DEDUP_REMOVED lines=11> */
.L_x_2:


//--------------------- .nv.shared.reserved.0     --------------------------
	.section	.nv.shared.reserved.0,"aw",@nobits
	.weak		__nv_reservedSMEM_offset_0_alias
	.size		__nv_reservedSMEM_offset_0_alias, 0, 64
	.other		__nv_reservedSMEM_offset_0_alias,@"STO_CUDA_RESERVED_SHARED STV_DEFAULT"
__nv_reservedSMEM_offset_0_alias:
	.zero		0
	.zero		64


//--------------------- .nv.constant0._Z6solverPbS_ --------------------------
	.section	.nv.constant0._Z6solverPbS_,"a",@progbits
	.sectionflags	@""
	.align	4
.nv.constant0._Z6solverPbS_:
	.zero		912


//--------------------- SYMBOLS --------------------------

	.type		.nv.reservedSmem.offset0,@object
	.size		.nv.reservedSmem.offset0,0x4
